//
// Generated by NVIDIA NVVM Compiler
//
// Compiler Build ID: CL-36424714
// Cuda compilation tools, release 13.0, V13.0.88
// Based on NVVM 20.0.0
//

.version 9.0
.target sm_100
.address_size 64

	// .globl	_Z12conv2DKernelPfS_S_iiii

.visible .entry _Z12conv2DKernelPfS_S_iiii(
	.param .u64 .ptr .align 1 _Z12conv2DKernelPfS_S_iiii_param_0,
	.param .u64 .ptr .align 1 _Z12conv2DKernelPfS_S_iiii_param_1,
	.param .u64 .ptr .align 1 _Z12conv2DKernelPfS_S_iiii_param_2,
	.param .u32 _Z12conv2DKernelPfS_S_iiii_param_3,
	.param .u32 _Z12conv2DKernelPfS_S_iiii_param_4,
	.param .u32 _Z12conv2DKernelPfS_S_iiii_param_5,
	.param .u32 _Z12conv2DKernelPfS_S_iiii_param_6
)
{
	.reg .pred 	%p<95>;
	.reg .b32 	%r<91>;
	.reg .b32 	%f<101>;
	.reg .b64 	%rd<25>;

	ld.param.u64 	%rd10, [_Z12conv2DKernelPfS_S_iiii_param_0];
	ld.param.u64 	%rd11, [_Z12conv2DKernelPfS_S_iiii_param_1];
	ld.param.u64 	%rd9, [_Z12conv2DKernelPfS_S_iiii_param_2];
	ld.param.u32 	%r37, [_Z12conv2DKernelPfS_S_iiii_param_3];
	ld.param.u32 	%r41, [_Z12conv2DKernelPfS_S_iiii_param_4];
	ld.param.u32 	%r39, [_Z12conv2DKernelPfS_S_iiii_param_5];
	ld.param.u32 	%r40, [_Z12conv2DKernelPfS_S_iiii_param_6];
	cvta.to.global.u64 	%rd1, %rd11;
	cvta.to.global.u64 	%rd2, %rd10;
	mov.u32 	%r42, %ctaid.x;
	mov.u32 	%r43, %ntid.x;
	mov.u32 	%r44, %tid.x;
	mad.lo.s32 	%r1, %r42, %r43, %r44;
	mov.u32 	%r45, %ctaid.y;
	mov.u32 	%r46, %ntid.y;
	mov.u32 	%r47, %tid.y;
	mad.lo.s32 	%r48, %r45, %r46, %r47;
	setp.ge.s32 	%p2, %r1, %r37;
	setp.ge.s32 	%p3, %r48, %r41;
	or.pred  	%p4, %p2, %p3;
	mov.f32 	%f99, 0f00000000;
	@%p4 bra 	$L__BB0_47;
	shr.u32 	%r49, %r39, 31;
	add.s32 	%r50, %r39, %r49;
	shr.s32 	%r3, %r50, 1;
	shr.u32 	%r51, %r40, 31;
	add.s32 	%r52, %r40, %r51;
	shr.s32 	%r4, %r52, 1;
	setp.lt.s32 	%p5, %r40, -1;
	@%p5 bra 	$L__BB0_46;
	setp.lt.s32 	%p6, %r39, -1;
	@%p6 bra 	$L__BB0_46;
	neg.s32 	%r82, %r4;
	abs.s32 	%r53, %r3;
	add.s32 	%r6, %r3, %r53;
	add.s32 	%r54, %r6, 1;
	and.b32  	%r7, %r54, 7;
	mov.f32 	%f99, 0f00000000;
$L__BB0_4:
	mov.u32 	%r8, %r82;
	neg.s32 	%r89, %r3;
	setp.lt.u32 	%p7, %r6, 7;
	add.s32 	%r55, %r8, %r48;
	setp.gt.s32 	%p8, %r55, -1;
	setp.lt.s32 	%p9, %r55, %r41;
	and.pred  	%p1, %p8, %p9;
	mul.lo.s32 	%r10, %r55, %r37;
	add.s32 	%r56, %r8, %r4;
	mul.lo.s32 	%r83, %r56, %r39;
	add.s32 	%r12, %r83, %r3;
	@%p7 bra 	$L__BB0_24;
	and.b32  	%r58, %r54, -8;
	neg.s32 	%r86, %r58;
	sub.s32 	%r87, 3, %r3;
	sub.s32 	%r85, %r1, %r3;
	add.s32 	%r84, %r85, %r10;
$L__BB0_6:
	.pragma "nounroll";
	setp.gt.s32 	%p10, %r85, -1;
	setp.lt.s32 	%p11, %r85, %r37;
	and.pred  	%p12, %p10, %p11;
	and.pred  	%p13, %p1, %p12;
	mul.wide.s32 	%rd12, %r84, 4;
	add.s64 	%rd3, %rd2, %rd12;
	mul.wide.s32 	%rd13, %r83, 4;
	add.s64 	%rd4, %rd1, %rd13;
	not.pred 	%p14, %p13;
	@%p14 bra 	$L__BB0_8;
	ld.global.f32 	%f44, [%rd3];
	ld.global.f32 	%f45, [%rd4];
	fma.rn.f32 	%f99, %f44, %f45, %f99;
$L__BB0_8:
	add.s32 	%r59, %r85, 1;
	setp.gt.s32 	%p15, %r59, -1;
	setp.lt.s32 	%p16, %r59, %r37;
	and.pred  	%p17, %p15, %p16;
	and.pred  	%p18, %p1, %p17;
	not.pred 	%p19, %p18;
	@%p19 bra 	$L__BB0_10;
	ld.global.f32 	%f46, [%rd3+4];
	ld.global.f32 	%f47, [%rd4+4];
	fma.rn.f32 	%f99, %f46, %f47, %f99;
$L__BB0_10:
	add.s32 	%r60, %r85, 2;
	setp.gt.s32 	%p20, %r60, -1;
	setp.lt.s32 	%p21, %r60, %r37;
	and.pred  	%p22, %p20, %p21;
	and.pred  	%p23, %p1, %p22;
	not.pred 	%p24, %p23;
	@%p24 bra 	$L__BB0_12;
	ld.global.f32 	%f48, [%rd3+8];
	ld.global.f32 	%f49, [%rd4+8];
	fma.rn.f32 	%f99, %f48, %f49, %f99;
$L__BB0_12:
	add.s32 	%r61, %r85, 3;
	setp.gt.s32 	%p25, %r61, -1;
	setp.lt.s32 	%p26, %r61, %r37;
	and.pred  	%p27, %p25, %p26;
	and.pred  	%p28, %p1, %p27;
	not.pred 	%p29, %p28;
	@%p29 bra 	$L__BB0_14;
	ld.global.f32 	%f50, [%rd3+12];
	ld.global.f32 	%f51, [%rd4+12];
	fma.rn.f32 	%f99, %f50, %f51, %f99;
$L__BB0_14:
	add.s32 	%r62, %r85, 4;
	setp.gt.s32 	%p30, %r62, -1;
	setp.lt.s32 	%p31, %r62, %r37;
	and.pred  	%p32, %p30, %p31;
	and.pred  	%p33, %p1, %p32;
	not.pred 	%p34, %p33;
	@%p34 bra 	$L__BB0_16;
	ld.global.f32 	%f52, [%rd3+16];
	ld.global.f32 	%f53, [%rd4+16];
	fma.rn.f32 	%f99, %f52, %f53, %f99;
$L__BB0_16:
	add.s32 	%r63, %r85, 5;
	setp.gt.s32 	%p35, %r63, -1;
	setp.lt.s32 	%p36, %r63, %r37;
	and.pred  	%p37, %p35, %p36;
	and.pred  	%p38, %p1, %p37;
	not.pred 	%p39, %p38;
	@%p39 bra 	$L__BB0_18;
	ld.global.f32 	%f54, [%rd3+20];
	ld.global.f32 	%f55, [%rd4+20];
	fma.rn.f32 	%f99, %f54, %f55, %f99;
$L__BB0_18:
	add.s32 	%r64, %r85, 6;
	setp.gt.s32 	%p40, %r64, -1;
	setp.lt.s32 	%p41, %r64, %r37;
	and.pred  	%p42, %p40, %p41;
	and.pred  	%p43, %p1, %p42;
	not.pred 	%p44, %p43;
	@%p44 bra 	$L__BB0_20;
	ld.global.f32 	%f56, [%rd3+24];
	ld.global.f32 	%f57, [%rd4+24];
	fma.rn.f32 	%f99, %f56, %f57, %f99;
$L__BB0_20:
	add.s32 	%r65, %r85, 7;
	setp.gt.s32 	%p45, %r65, -1;
	setp.lt.s32 	%p46, %r65, %r37;
	and.pred  	%p47, %p45, %p46;
	and.pred  	%p48, %p1, %p47;
	not.pred 	%p49, %p48;
	@%p49 bra 	$L__BB0_22;
	ld.global.f32 	%f58, [%rd3+28];
	ld.global.f32 	%f59, [%rd4+28];
	fma.rn.f32 	%f99, %f58, %f59, %f99;
$L__BB0_22:
	add.s32 	%r87, %r87, 8;
	add.s32 	%r86, %r86, 8;
	add.s32 	%r85, %r85, 8;
	add.s32 	%r84, %r84, 8;
	add.s32 	%r83, %r83, 8;
	setp.ne.s32 	%p50, %r86, 0;
	@%p50 bra 	$L__BB0_6;
	add.s32 	%r89, %r87, -3;
$L__BB0_24:
	setp.eq.s32 	%p51, %r7, 0;
	@%p51 bra 	$L__BB0_45;
	add.s32 	%r66, %r7, -1;
	setp.lt.u32 	%p52, %r66, 3;
	@%p52 bra 	$L__BB0_35;
	add.s32 	%r29, %r89, %r1;
	setp.gt.s32 	%p53, %r29, -1;
	setp.lt.s32 	%p54, %r29, %r37;
	and.pred  	%p55, %p53, %p54;
	and.pred  	%p57, %p1, %p55;
	add.s32 	%r67, %r29, %r10;
	mul.wide.s32 	%rd14, %r67, 4;
	add.s64 	%rd5, %rd2, %rd14;
	add.s32 	%r68, %r12, %r89;
	mul.wide.s32 	%rd15, %r68, 4;
	add.s64 	%rd6, %rd1, %rd15;
	not.pred 	%p58, %p57;
	@%p58 bra 	$L__BB0_28;
	ld.global.f32 	%f61, [%rd5];
	ld.global.f32 	%f62, [%rd6];
	fma.rn.f32 	%f99, %f61, %f62, %f99;
$L__BB0_28:
	add.s32 	%r69, %r29, 1;
	setp.gt.s32 	%p59, %r69, -1;
	setp.lt.s32 	%p60, %r69, %r37;
	and.pred  	%p61, %p59, %p60;
	and.pred  	%p62, %p1, %p61;
	not.pred 	%p63, %p62;
	@%p63 bra 	$L__BB0_30;
	ld.global.f32 	%f63, [%rd5+4];
	ld.global.f32 	%f64, [%rd6+4];
	fma.rn.f32 	%f99, %f63, %f64, %f99;
$L__BB0_30:
	add.s32 	%r70, %r29, 2;
	setp.gt.s32 	%p64, %r70, -1;
	setp.lt.s32 	%p65, %r70, %r37;
	and.pred  	%p66, %p64, %p65;
	and.pred  	%p67, %p1, %p66;
	not.pred 	%p68, %p67;
	@%p68 bra 	$L__BB0_32;
	ld.global.f32 	%f65, [%rd5+8];
	ld.global.f32 	%f66, [%rd6+8];
	fma.rn.f32 	%f99, %f65, %f66, %f99;
$L__BB0_32:
	add.s32 	%r71, %r29, 3;
	setp.gt.s32 	%p69, %r71, -1;
	setp.lt.s32 	%p70, %r71, %r37;
	and.pred  	%p71, %p69, %p70;
	and.pred  	%p72, %p1, %p71;
	not.pred 	%p73, %p72;
	@%p73 bra 	$L__BB0_34;
	ld.global.f32 	%f67, [%rd5+12];
	ld.global.f32 	%f68, [%rd6+12];
	fma.rn.f32 	%f99, %f67, %f68, %f99;
$L__BB0_34:
	add.s32 	%r89, %r89, 4;
$L__BB0_35:
	and.b32  	%r72, %r54, 3;
	setp.eq.s32 	%p74, %r72, 0;
	@%p74 bra 	$L__BB0_45;
	setp.eq.s32 	%p75, %r72, 1;
	@%p75 bra 	$L__BB0_42;
	add.s32 	%r32, %r89, %r1;
	setp.gt.s32 	%p76, %r32, -1;
	setp.lt.s32 	%p77, %r32, %r37;
	and.pred  	%p78, %p76, %p77;
	and.pred  	%p80, %p1, %p78;
	add.s32 	%r74, %r32, %r10;
	mul.wide.s32 	%rd16, %r74, 4;
	add.s64 	%rd7, %rd2, %rd16;
	add.s32 	%r75, %r12, %r89;
	mul.wide.s32 	%rd17, %r75, 4;
	add.s64 	%rd8, %rd1, %rd17;
	not.pred 	%p81, %p80;
	@%p81 bra 	$L__BB0_39;
	ld.global.f32 	%f70, [%rd7];
	ld.global.f32 	%f71, [%rd8];
	fma.rn.f32 	%f99, %f70, %f71, %f99;
$L__BB0_39:
	add.s32 	%r76, %r32, 1;
	setp.gt.s32 	%p82, %r76, -1;
	setp.lt.s32 	%p83, %r76, %r37;
	and.pred  	%p84, %p82, %p83;
	and.pred  	%p85, %p1, %p84;
	not.pred 	%p86, %p85;
	@%p86 bra 	$L__BB0_41;
	ld.global.f32 	%f72, [%rd7+4];
	ld.global.f32 	%f73, [%rd8+4];
	fma.rn.f32 	%f99, %f72, %f73, %f99;
$L__BB0_41:
	add.s32 	%r89, %r89, 2;
$L__BB0_42:
	and.b32  	%r77, %r6, 1;
	setp.eq.b32 	%p87, %r77, 1;
	@%p87 bra 	$L__BB0_45;
	add.s32 	%r35, %r89, %r1;
	setp.gt.s32 	%p88, %r35, -1;
	setp.lt.s32 	%p89, %r35, %r37;
	and.pred  	%p90, %p88, %p89;
	and.pred  	%p92, %p1, %p90;
	not.pred 	%p93, %p92;
	@%p93 bra 	$L__BB0_45;
	add.s32 	%r78, %r35, %r10;
	mul.wide.s32 	%rd18, %r78, 4;
	add.s64 	%rd19, %rd2, %rd18;
	ld.global.f32 	%f74, [%rd19];
	add.s32 	%r79, %r12, %r89;
	mul.wide.s32 	%rd20, %r79, 4;
	add.s64 	%rd21, %rd1, %rd20;
	ld.global.f32 	%f75, [%rd21];
	fma.rn.f32 	%f99, %f74, %f75, %f99;
$L__BB0_45:
	add.s32 	%r82, %r8, 1;
	abs.s32 	%r80, %r4;
	setp.ne.s32 	%p94, %r8, %r80;
	@%p94 bra 	$L__BB0_4;
$L__BB0_46:
	mad.lo.s32 	%r81, %r37, %r48, %r1;
	cvta.to.global.u64 	%rd22, %rd9;
	mul.wide.s32 	%rd23, %r81, 4;
	add.s64 	%rd24, %rd22, %rd23;
	st.global.f32 	[%rd24], %f99;
$L__BB0_47:
	ret;

}


// ===== COMPILED SASS (sm_100) =====

	.target	sm_100

	.elftype	@"ET_EXEC"


//--------------------- .note.nv.tkinfo           --------------------------
	.section	.note.nv.tkinfo,"",@"SHT_NOTE"
	.sectionflags	@"SHF_NOTE_NV_TKINFO"
	.tkinfo
        /*0018*/ 	.word	0x00000002
        /*0030*/ 	.string	""
        /*0030*/ 	.string	"ptxas"
        /*0030*/ 	.string	"Cuda compilation tools, release 13.0, V13.0.88"
        /*0030*/ 	.string	"Build cuda_13.0.r13.0/compiler.36424714_0"
        /*0030*/ 	.string	"-arch sm_100 -m 64 "



//--------------------- .note.nv.cuinfo           --------------------------
	.section	.note.nv.cuinfo,"",@"SHT_NOTE"
	.sectionflags	@"SHF_NOTE_NV_CUINFO"
        /*0018*/ 	.short	0x0002
        /*001a*/ 	.short	0x0064
        /*001c*/ 	.short	0x0082
	.zero		2


//--------------------- .nv.info                  --------------------------
	.section	.nv.info,"",@"SHT_CUDA_INFO"
	.align	4


	//----- nvinfo : EIATTR_REGCOUNT
	.align		4
        /*0000*/ 	.byte	0x04, 0x2f
        /*0002*/ 	.short	(.L_1 - .L_0)
	.align		4
.L_0:
        /*0004*/ 	.word	index@(_Z12conv2DKernelPfS_S_iiii)
        /*0008*/ 	.word	0x0000001f


	//----- nvinfo : EIATTR_FRAME_SIZE
	.align		4
.L_1:
        /*000c*/ 	.byte	0x04, 0x11
        /*000e*/ 	.short	(.L_3 - .L_2)
	.align		4
.L_2:
        /*0010*/ 	.word	index@(_Z12conv2DKernelPfS_S_iiii)
        /*0014*/ 	.word	0x00000000


	//----- nvinfo : EIATTR_MIN_STACK_SIZE
	.align		4
.L_3:
        /*0018*/ 	.byte	0x04, 0x12
        /*001a*/ 	.short	(.L_5 - .L_4)
	.align		4
.L_4:
        /*001c*/ 	.word	index@(_Z12conv2DKernelPfS_S_iiii)
        /*0020*/ 	.word	0x00000000
.L_5:


//--------------------- .nv.compat                --------------------------
	.section	.nv.compat,"",@"SHT_CUDA_COMPAT_INFO"
	.align	4
        /*0000*/ 	.byte	0x02, 0x09, 0x00, 0x00, 0x02, 0x02, 0x01, 0x00, 0x02, 0x05, 0x05, 0x00, 0x03, 0x07, 0x01, 0x01
        /*0010*/ 	.byte	0x02, 0x03, 0x00, 0x00, 0x02, 0x06, 0x01, 0x00, 0x04, 0x0b, 0x08, 0x00, 0x09, 0x00, 0x00, 0x00
        /*0020*/ 	.byte	0x00, 0x00, 0x00, 0x00


//--------------------- .nv.info._Z12conv2DKernelPfS_S_iiii --------------------------
	.section	.nv.info._Z12conv2DKernelPfS_S_iiii,"",@"SHT_CUDA_INFO"
	.sectionflags	@""
	.align	4


	//----- nvinfo : EIATTR_CUDA_API_VERSION
	.align		4
        /*0000*/ 	.byte	0x04, 0x37
        /*0002*/ 	.short	(.L_7 - .L_6)
.L_6:
        /*0004*/ 	.word	0x00000082


	//----- nvinfo : EIATTR_KPARAM_INFO
	.align		4
.L_7:
        /*0008*/ 	.byte	0x04, 0x17
        /*000a*/ 	.short	(.L_9 - .L_8)
.L_8:
        /*000c*/ 	.word	0x00000000
        /*0010*/ 	.short	0x0006
        /*0012*/ 	.short	0x0024
        /*0014*/ 	.byte	0x00, 0xf0, 0x11, 0x00


	//----- nvinfo : EIATTR_KPARAM_INFO
	.align		4
.L_9:
        /*0018*/ 	.byte	0x04, 0x17
        /*001a*/ 	.short	(.L_11 - .L_10)
.L_10:
        /*001c*/ 	.word	0x00000000
        /*0020*/ 	.short	0x0005
        /*0022*/ 	.short	0x0020
        /*0024*/ 	.byte	0x00, 0xf0, 0x11, 0x00


	//----- nvinfo : EIATTR_KPARAM_INFO
	.align		4
.L_11:
        /*0028*/ 	.byte	0x04, 0x17
        /*002a*/ 	.short	(.L_13 - .L_12)
.L_12:
        /*002c*/ 	.word	0x00000000
        /*0030*/ 	.short	0x0004
        /*0032*/ 	.short	0x001c
        /*0034*/ 	.byte	0x00, 0xf0, 0x11, 0x00


	//----- nvinfo : EIATTR_KPARAM_INFO
	.align		4
.L_13:
        /*0038*/ 	.byte	0x04, 0x17
        /*003a*/ 	.short	(.L_15 - .L_14)
.L_14:
        /*003c*/ 	.word	0x00000000
        /*0040*/ 	.short	0x0003
        /*0042*/ 	.short	0x0018
        /*0044*/ 	.byte	0x00, 0xf0, 0x11, 0x00


	//----- nvinfo : EIATTR_KPARAM_INFO
	.align		4
.L_15:
        /*0048*/ 	.byte	0x04, 0x17
        /*004a*/ 	.short	(.L_17 - .L_16)
.L_16:
        /*004c*/ 	.word	0x00000000
        /*0050*/ 	.short	0x0002
        /*0052*/ 	.short	0x0010
        /*0054*/ 	.byte	0x00, 0xf5, 0x21, 0x00


	//----- nvinfo : EIATTR_KPARAM_INFO
	.align		4
.L_17:
        /*0058*/ 	.byte	0x04, 0x17
        /*005a*/ 	.short	(.L_19 - .L_18)
.L_18:
        /*005c*/ 	.word	0x00000000
        /*0060*/ 	.short	0x0001
        /*0062*/ 	.short	0x0008
        /*0064*/ 	.byte	0x00, 0xf5, 0x21, 0x00


	//----- nvinfo : EIATTR_KPARAM_INFO
	.align		4
.L_19:
        /*0068*/ 	.byte	0x04, 0x17
        /*006a*/ 	.short	(.L_21 - .L_20)
.L_20:
        /*006c*/ 	.word	0x00000000
        /*0070*/ 	.short	0x0000
        /*0072*/ 	.short	0x0000
        /*0074*/ 	.byte	0x00, 0xf5, 0x21, 0x00


	//----- nvinfo : EIATTR_SPARSE_MMA_MASK
	.align		4
.L_21:
        /*0078*/ 	.byte	0x03, 0x50
        /*007a*/ 	.short	0x0000


	//----- nvinfo : EIATTR_MAXREG_COUNT
	.align		4
        /*007c*/ 	.byte	0x03, 0x1b
        /*007e*/ 	.short	0x00ff


	//----- nvinfo : EIATTR_MERCURY_ISA_VERSION
	.align		4
        /*0080*/ 	.byte	0x03, 0x5f
        /*0082*/ 	.short	0x0101


	//----- nvinfo : EIATTR_VRC_CTA_INIT_COUNT
	.align		4
        /*0084*/ 	.byte	0x02, 0x4a
	.zero		1
	.zero		1


	//----- nvinfo : EIATTR_EXIT_INSTR_OFFSETS
	.align		4
        /*0088*/ 	.byte	0x04, 0x1c
        /*008a*/ 	.short	(.L_23 - .L_22)


	//   ....[0]....
.L_22:
        /*008c*/ 	.word	0x000000c0


	//   ....[1]....
        /*0090*/ 	.word	0x00000d40


	//----- nvinfo : EIATTR_CRS_STACK_SIZE
	.align		4
.L_23:
        /*0094*/ 	.byte	0x04, 0x1e
        /*0096*/ 	.short	(.L_25 - .L_24)
.L_24:
        /*0098*/ 	.word	0x00000000


	//----- nvinfo : EIATTR_CBANK_PARAM_SIZE
	.align		4
.L_25:
        /*009c*/ 	.byte	0x03, 0x19
        /*009e*/ 	.short	0x0028


	//----- nvinfo : EIATTR_PARAM_CBANK
	.align		4
        /*00a0*/ 	.byte	0x04, 0x0a
        /*00a2*/ 	.short	(.L_27 - .L_26)
	.align		4
.L_26:
        /*00a4*/ 	.word	index@(.nv.constant0._Z12conv2DKernelPfS_S_iiii)
        /*00a8*/ 	.short	0x0380
        /*00aa*/ 	.short	0x0028


	//----- nvinfo : EIATTR_SW_WAR
	.align		4
.L_27:
        /*00ac*/ 	.byte	0x04, 0x36
        /*00ae*/ 	.short	(.L_29 - .L_28)
.L_28:
        /*00b0*/ 	.word	0x00000008
.L_29:


//--------------------- .nv.callgraph             --------------------------
	.section	.nv.callgraph,"",@"SHT_CUDA_CALLGRAPH"
	.align	4
	.sectionentsize	8
	.align		4
        /*0000*/ 	.word	0x00000000
	.align		4
        /*0004*/ 	.word	0xffffffff
	.align		4
        /*0008*/ 	.word	0x00000000
	.align		4
        /*000c*/ 	.word	0xfffffffe
	.align		4
        /*0010*/ 	.word	0x00000000
	.align		4
        /*0014*/ 	.word	0xfffffffd
	.align		4
        /*0018*/ 	.word	0x00000000
	.align		4
        /*001c*/ 	.word	0xfffffffc


//--------------------- .text._Z12conv2DKernelPfS_S_iiii --------------------------
	.section	.text._Z12conv2DKernelPfS_S_iiii,"ax",@progbits
	.align	128
        .global         _Z12conv2DKernelPfS_S_iiii
        .type           _Z12conv2DKernelPfS_S_iiii,@function
        .size           _Z12conv2DKernelPfS_S_iiii,(.L_x_9 - _Z12conv2DKernelPfS_S_iiii)
        .other          _Z12conv2DKernelPfS_S_iiii,@"STO_CUDA_ENTRY STV_DEFAULT"
_Z12conv2DKernelPfS_S_iiii:
.text._Z12conv2DKernelPfS_S_iiii:
[----:B------:R-:W-:Y:S01]  /*0000*/  LDC R1, c[0x0][0x37c] ;  /* 0x0000df00ff017b82 */ /* 0x000fe20000000800 */
[----:B------:R-:W0:Y:S07]  /*0010*/  S2R R5, SR_TID.Y ;  /* 0x0000000000057919 */ /* 0x000e2e0000002200 */
[----:B------:R-:W1:Y:S01]  /*0020*/  LDC R3, c[0x0][0x360] ;  /* 0x0000d800ff037b82 */ /* 0x000e620000000800 */
[----:B------:R-:W2:Y:S01]  /*0030*/  LDCU.64 UR6, c[0x0][0x398] ;  /* 0x00007300ff0677ac */ /* 0x000ea20008000a00 */
[----:B------:R-:W1:Y:S06]  /*0040*/  S2R R2, SR_TID.X ;  /* 0x0000000000027919 */ /* 0x000e6c0000002100 */
[----:B------:R-:W0:Y:S08]  /*0050*/  S2UR UR5, SR_CTAID.Y ;  /* 0x00000000000579c3 */ /* 0x000e300000002600 */
[----:B------:R-:W0:Y:S08]  /*0060*/  LDC R0, c[0x0][0x364] ;  /* 0x0000d900ff007b82 */ /* 0x000e300000000800 */
[----:B------:R-:W1:Y:S01]  /*0070*/  S2UR UR4, SR_CTAID.X ;  /* 0x00000000000479c3 */ /* 0x000e620000002500 */
[----:B0-----:R-:W-:-:S05]  /*0080*/  IMAD R0, R0, UR5, R5 ;  /* 0x0000000500007c24 */ /* 0x001fca000f8e0205 */
[----:B--2---:R-:W-:Y:S01]  /*0090*/  ISETP.GE.AND P0, PT, R0, UR7, PT ;  /* 0x0000000700007c0c */ /* 0x004fe2000bf06270 */
[----:B-1----:R-:W-:-:S05]  /*00a0*/  IMAD R3, R3, UR4, R2 ;  /* 0x0000000403037c24 */ /* 0x002fca000f8e0202 */
[----:B------:R-:W-:-:S13]  /*00b0*/  ISETP.GE.OR P0, PT, R3, UR6, P0 ;  /* 0x0000000603007c0c */ /* 0x000fda0008706670 */
[----:B------:R-:W-:Y:S05]  /*00c0*/  @P0 EXIT ;  /* 0x000000000000094d */ /* 0x000fea0003800000 */
[----:B------:R-:W0:Y:S01]  /*00d0*/  LDC R5, c[0x0][0x3a4] ;  /* 0x0000e900ff057b82 */ /* 0x000e220000000800 */
[----:B------:R-:W1:Y:S01]  /*00e0*/  LDCU.64 UR4, c[0x0][0x358] ;  /* 0x00006b00ff0477ac */ /* 0x000e620008000a00 */
[----:B------:R-:W-:Y:S01]  /*00f0*/  IMAD.MOV.U32 R7, RZ, RZ, RZ ;  /* 0x000000ffff077224 */ /* 0x000fe200078e00ff */
[----:B0-----:R-:W-:-:S13]  /*0100*/  ISETP.GE.AND P0, PT, R5, -0x1, PT ;  /* 0xffffffff0500780c */ /* 0x001fda0003f06270 */
[----:B-1----:R-:W-:Y:S05]  /*0110*/  @!P0 BRA `(.L_x_0) ;  /* 0x0000000800f48947 */ /* 0x002fea0003800000 */
[----:B------:R-:W0:Y:S01]  /*0120*/  LDC R2, c[0x0][0x3a0] ;  /* 0x0000e800ff027b82 */ /* 0x000e220000000800 */
[----:B------:R-:W-:Y:S02]  /*0130*/  LEA.HI R5, R5, R5, RZ, 0x1 ;  /* 0x0000000505057211 */ /* 0x000fe400078f08ff */
[C---:B0-----:R-:W-:Y:S02]  /*0140*/  ISETP.GE.AND P0, PT, R2.reuse, -0x1, PT ;  /* 0xffffffff0200780c */ /* 0x041fe40003f06270 */
[----:B------:R-:W-:-:S11]  /*0150*/  LEA.HI R2, R2, R2, RZ, 0x1 ;  /* 0x0000000202027211 */ /* 0x000fd600078f08ff */
[----:B------:R-:W-:Y:S05]  /*0160*/  @!P0 BRA `(.L_x_0) ;  /* 0x0000000800e08947 */ /* 0x000fea0003800000 */
[----:B------:R-:W-:Y:S02]  /*0170*/  SHF.R.S32.HI R2, RZ, 0x1, R2 ;  /* 0x00000001ff027819 */ /* 0x000fe40000011402 */
[----:B------:R-:W-:Y:S02]  /*0180*/  SHF.R.S32.HI R5, RZ, 0x1, R5 ;  /* 0x00000001ff057819 */ /* 0x000fe40000011405 */
[----:B------:R-:W-:-:S03]  /*0190*/  IABS R7, R2 ;  /* 0x0000000200077213 */ /* 0x000fc60000000000 */
[----:B------:R-:W-:Y:S02]  /*01a0*/  IMAD.MOV R6, RZ, RZ, -R5 ;  /* 0x000000ffff067224 */ /* 0x000fe400078e0a05 */
[----:B------:R-:W-:Y:S02]  /*01b0*/  IMAD.IADD R4, R2, 0x1, R7 ;  /* 0x0000000102047824 */ /* 0x000fe400078e0207 */
[----:B------:R-:W-:Y:S02]  /*01c0*/  IMAD.MOV.U32 R7, RZ, RZ, RZ ;  /* 0x000000ffff077224 */ /* 0x000fe400078e00ff */
[----:B------:R-:W-:-:S05]  /*01d0*/  VIADD R16, R4, 0x1 ;  /* 0x0000000104107836 */ /* 0x000fca0000000000 */
[----:B------:R-:W-:-:S07]  /*01e0*/  LOP3.LUT R15, R16, 0x7, RZ, 0xc0, !PT ;  /* 0x00000007100f7812 */ /* 0x000fce00078ec0ff */
.L_x_7:
[----:B------:R-:W0:Y:S01]  /*01f0*/  LDCU UR6, c[0x0][0x39c] ;  /* 0x00007380ff0677ac */ /* 0x000e220008000800 */
[----:B------:R-:W-:Y:S01]  /*0200*/  ISETP.GE.U32.AND P1, PT, R4, 0x7, PT ;  /* 0x000000070400780c */ /* 0x000fe20003f26070 */
[----:B------:R-:W-:Y:S01]  /*0210*/  IMAD.IADD R9, R0, 0x1, R6 ;  /* 0x0000000100097824 */ /* 0x000fe200078e0206 */
[----:B------:R-:W-:Y:S01]  /*0220*/  IABS R11, R5 ;  /* 0x00000005000b7213 */ /* 0x000fe20000000000 */
[----:B------:R-:W1:Y:S01]  /*0230*/  LDCU UR7, c[0x0][0x3a0] ;  /* 0x00007400ff0777ac */ /* 0x000e620008000800 */
[C---:B------:R-:W-:Y:S02]  /*0240*/  IMAD.IADD R8, R6.reuse, 0x1, R5 ;  /* 0x0000000106087824 */ /* 0x040fe400078e0205 */
[C---:B------:R-:W-:Y:S01]  /*0250*/  ISETP.NE.AND P4, PT, R6.reuse, R11, PT ;  /* 0x0000000b0600720c */ /* 0x040fe20003f85270 */
[----:B------:R-:W-:Y:S02]  /*0260*/  IMAD.MOV R14, RZ, RZ, -R2 ;  /* 0x000000ffff0e7224 */ /* 0x000fe400078e0a02 */
[----:B------:R-:W-:Y:S01]  /*0270*/  VIADD R6, R6, 0x1 ;  /* 0x0000000106067836 */ /* 0x000fe20000000000 */
[----:B0-----:R-:W-:Y:S01]  /*0280*/  ISETP.GE.AND P0, PT, R9, UR6, PT ;  /* 0x0000000609007c0c */ /* 0x001fe2000bf06270 */
[----:B-1----:R-:W-:-:S03]  /*0290*/  IMAD R17, R8, UR7, RZ ;  /* 0x0000000708117c24 */ /* 0x002fc6000f8e02ff */
[----:B------:R-:W-:Y:S01]  /*02a0*/  ISETP.GT.AND P0, PT, R9, -0x1, !P0 ;  /* 0xffffffff0900780c */ /* 0x000fe20004704270 */
[----:B------:R-:W-:Y:S01]  /*02b0*/  IMAD.IADD R8, R17, 0x1, R2 ;  /* 0x0000000111087824 */ /* 0x000fe200078e0202 */
[----:B------:R-:W-:Y:S11]  /*02c0*/  @!P1 BRA `(.L_x_1) ;  /* 0x0000000400289947 */ /* 0x000ff60003800000 */
[----:B------:R-:W0:Y:S01]  /*02d0*/  LDCU UR6, c[0x0][0x398] ;  /* 0x00007300ff0677ac */ /* 0x000e220008000800 */
[----:B------:R-:W-:Y:S01]  /*02e0*/  LOP3.LUT R20, R16, 0xfffffff8, RZ, 0xc0, !PT ;  /* 0xfffffff810147812 */ /* 0x000fe200078ec0ff */
[----:B------:R-:W-:Y:S01]  /*02f0*/  IMAD.IADD R14, R3, 0x1, -R2 ;  /* 0x00000001030e7824 */ /* 0x000fe200078e0a02 */
[----:B------:R-:W-:Y:S01]  /*0300*/  IADD3 R18, PT, PT, -R2, 0x3, RZ ;  /* 0x0000000302127810 */ /* 0x000fe20007ffe1ff */
[----:B------:R-:W1:Y:S02]  /*0310*/  LDCU UR7, c[0x0][0x398] ;  /* 0x00007300ff0777ac */ /* 0x000e640008000800 */
[----:B------:R-:W-:Y:S02]  /*0320*/  IMAD.MOV R20, RZ, RZ, -R20 ;  /* 0x000000ffff147224 */ /* 0x000fe400078e0a14 */
[----:B0-----:R-:W-:-:S07]  /*0330*/  IMAD R19, R9, UR6, R14 ;  /* 0x0000000609137c24 */ /* 0x001fce000f8e020e */
.L_x_2:
[----:B------:R-:W0:Y:S01]  /*0340*/  LDC.64 R12, c[0x0][0x380] ;  /* 0x0000e000ff0c7b82 */ /* 0x000e220000000a00 */
[----:B-1----:R-:W-:-:S04]  /*0350*/  ISETP.GE.AND P1, PT, R14, UR7, PT ;  /* 0x000000070e007c0c */ /* 0x002fc8000bf26270 */
[----:B------:R-:W-:-:S03]  /*0360*/  ISETP.GT.AND P1, PT, R14, -0x1, !P1 ;  /* 0xffffffff0e00780c */ /* 0x000fc60004f24270 */
[----:B------:R-:W1:Y:S01]  /*0370*/  LDC.64 R10, c[0x0][0x388] ;  /* 0x0000e200ff0a7b82 */ /* 0x000e620000000a00 */
[----:B------:R-:W-:Y:S01]  /*0380*/  PLOP3.LUT P1, PT, P0, P1, PT, 0x80, 0x8 ;  /* 0x000000000008781c */ /* 0x000fe20000723070 */
[----:B------:R-:W-:Y:S02]  /*0390*/  VIADD R23, R14, 0x1 ;  /* 0x000000010e177836 */ /* 0x000fe40000000000 */
[----:B0-----:R-:W-:-:S10]  /*03a0*/  IMAD.WIDE R12, R19, 0x4, R12 ;  /* 0x00000004130c7825 */ /* 0x001fd400078e020c */
[----:B------:R-:W2:Y:S01]  /*03b0*/  @P1 LDG.E R22, desc[UR4][R12.64] ;  /* 0x000000040c161981 */ /* 0x000ea2000c1e1900 */
[----:B-1----:R-:W-:-:S05]  /*03c0*/  IMAD.WIDE R10, R17, 0x4, R10 ;  /* 0x00000004110a7825 */ /* 0x002fca00078e020a */
[----:B------:R-:W2:Y:S01]  /*03d0*/  @P1 LDG.E R21, desc[UR4][R10.64] ;  /* 0x000000040a151981 */ /* 0x000ea2000c1e1900 */
[----:B------:R-:W-:-:S04]  /*03e0*/  ISETP.GE.AND P2, PT, R23, UR7, PT ;  /* 0x0000000717007c0c */ /* 0x000fc8000bf46270 */
[----:B------:R-:W-:-:S04]  /*03f0*/  ISETP.GT.AND P2, PT, R23, -0x1, !P2 ;  /* 0xffffffff1700780c */ /* 0x000fc80005744270 */
[----:B------:R-:W-:-:S13]  /*0400*/  PLOP3.LUT P2, PT, P0, P2, PT, 0x80, 0x8 ;  /* 0x000000000008781c */ /* 0x000fda0000745070 */
[----:B------:R-:W3:Y:S04]  /*0410*/  @P2 LDG.E R26, desc[UR4][R12.64+0x4] ;  /* 0x000004040c1a2981 */ /* 0x000ee8000c1e1900 */
[----:B------:R-:W3:Y:S01]  /*0420*/  @P2 LDG.E R23, desc[UR4][R10.64+0x4] ;  /* 0x000004040a172981 */ /* 0x000ee2000c1e1900 */
[----:B------:R-:W-:-:S05]  /*0430*/  VIADD R24, R14, 0x2 ;  /* 0x000000020e187836 */ /* 0x000fca0000000000 */
[----:B------:R-:W-:-:S04]  /*0440*/  ISETP.GE.AND P5, PT, R24, UR7, PT ;  /* 0x0000000718007c0c */ /* 0x000fc8000bfa6270 */
[----:B------:R-:W-:-:S04]  /*0450*/  ISETP.GT.AND P5, PT, R24, -0x1, !P5 ;  /* 0xffffffff1800780c */ /* 0x000fc80006fa4270 */
[----:B------:R-:W-:Y:S01]  /*0460*/  PLOP3.LUT P5, PT, P0, P5, PT, 0x80, 0x8 ;  /* 0x000000000008781c */ /* 0x000fe200007ab070 */
[----:B------:R-:W-:-:S12]  /*0470*/  VIADD R25, R14, 0x3 ;  /* 0x000000030e197836 */ /* 0x000fd80000000000 */
[----:B------:R-:W4:Y:S01]  /*0480*/  @P5 LDG.E R24, desc[UR4][R12.64+0x8] ;  /* 0x000008040c185981 */ /* 0x000f22000c1e1900 */
[----:B--2---:R-:W-:-:S03]  /*0490*/  @P1 FFMA R7, R22, R21, R7 ;  /* 0x0000001516071223 */ /* 0x004fc60000000007 */
[----:B------:R-:W4:Y:S01]  /*04a0*/  @P5 LDG.E R22, desc[UR4][R10.64+0x8] ;  /* 0x000008040a165981 */ /* 0x000f22000c1e1900 */
[----:B------:R-:W-:Y:S01]  /*04b0*/  ISETP.GE.AND P1, PT, R25, UR7, PT ;  /* 0x0000000719007c0c */ /* 0x000fe2000bf26270 */
[----:B------:R-:W-:-:S03]  /*04c0*/  VIADD R21, R14, 0x4 ;  /* 0x000000040e157836 */ /* 0x000fc60000000000 */
[----:B------:R-:W-:Y:S02]  /*04d0*/  ISETP.GT.AND P1, PT, R25, -0x1, !P1 ;  /* 0xffffffff1900780c */ /* 0x000fe40004f24270 */
[C---:B------:R-:W-:Y:S02]  /*04e0*/  ISETP.GE.AND P3, PT, R21.reuse, UR7, PT ;  /* 0x0000000715007c0c */ /* 0x040fe4000bf66270 */
[----:B------:R-:W-:Y:S02]  /*04f0*/  PLOP3.LUT P1, PT, P0, P1, PT, 0x80, 0x8 ;  /* 0x000000000008781c */ /* 0x000fe40000723070 */
[----:B------:R-:W-:-:S04]  /*0500*/  ISETP.GT.AND P3, PT, R21, -0x1, !P3 ;  /* 0xffffffff1500780c */ /* 0x000fc80005f64270 */
[----:B------:R-:W-:-:S07]  /*0510*/  PLOP3.LUT P3, PT, P0, P3, PT, 0x80, 0x8 ;  /* 0x000000000008781c */ /* 0x000fce0000767070 */
[----:B------:R-:W2:Y:S01]  /*0520*/  @P1 LDG.E R21, desc[UR4][R12.64+0xc] ;  /* 0x00000c040c151981 */ /* 0x000ea2000c1e1900 */
[----:B---3--:R-:W-:-:S03]  /*0530*/  @P2 FFMA R7, R26, R23, R7 ;  /* 0x000000171a072223 */ /* 0x008fc60000000007 */
[----:B------:R-:W2:Y:S04]  /*0540*/  @P1 LDG.E R23, desc[UR4][R10.64+0xc] ;  /* 0x00000c040a171981 */ /* 0x000ea8000c1e1900 */
[----:B------:R-:W3:Y:S04]  /*0550*/  @P3 LDG.E R28, desc[UR4][R12.64+0x10] ;  /* 0x000010040c1c3981 */ /* 0x000ee8000c1e1900 */
[----:B------:R-:W3:Y:S01]  /*0560*/  @P3 LDG.E R26, desc[UR4][R10.64+0x10] ;  /* 0x000010040a1a3981 */ /* 0x000ee2000c1e1900 */
[----:B----4-:R-:W-:Y:S01]  /*0570*/  @P5 FFMA R7, R24, R22, R7 ;  /* 0x0000001618075223 */ /* 0x010fe20000000007 */
[----:B------:R-:W-:-:S02]  /*0580*/  VIADD R22, R14, 0x5 ;  /* 0x000000050e167836 */ /* 0x000fc40000000000 */
[----:B------:R-:W-:-:S03]  /*0590*/  VIADD R24, R14, 0x6 ;  /* 0x000000060e187836 */ /* 0x000fc60000000000 */
[----:B------:R-:W-:Y:S02]  /*05a0*/  ISETP.GE.AND P5, PT, R22, UR7, PT ;  /* 0x0000000716007c0c */ /* 0x000fe4000bfa6270 */
[----:B------:R-:W-:Y:S02]  /*05b0*/  ISETP.GE.AND P2, PT, R24, UR7, PT ;  /* 0x0000000718007c0c */ /* 0x000fe4000bf46270 */
[----:B------:R-:W-:Y:S01]  /*05c0*/  ISETP.GT.AND P5, PT, R22, -0x1, !P5 ;  /* 0xffffffff1600780c */ /* 0x000fe20006fa4270 */
[----:B------:R-:W-:Y:S01]  /*05d0*/  VIADD R22, R14, 0x7 ;  /* 0x000000070e167836 */ /* 0x000fe20000000000 */
[----:B------:R-:W-:Y:S02]  /*05e0*/  ISETP.GT.AND P2, PT, R24, -0x1, !P2 ;  /* 0xffffffff1800780c */ /* 0x000fe40005744270 */
[----:B------:R-:W-:Y:S02]  /*05f0*/  PLOP3.LUT P5, PT, P0, P5, PT, 0x80, 0x8 ;  /* 0x000000000008781c */ /* 0x000fe400007ab070 */
[----:B------:R-:W-:-:S02]  /*0600*/  ISETP.GE.AND P6, PT, R22, UR7, PT ;  /* 0x0000000716007c0c */ /* 0x000fc4000bfc6270 */
[----:B------:R-:W-:Y:S02]  /*0610*/  PLOP3.LUT P2, PT, P0, P2, PT, 0x80, 0x8 ;  /* 0x000000000008781c */ /* 0x000fe40000745070 */
[----:B------:R-:W-:-:S04]  /*0620*/  ISETP.GT.AND P6, PT, R22, -0x1, !P6 ;  /* 0xffffffff1600780c */ /* 0x000fc800077c4270 */
[----:B------:R-:W-:Y:S01]  /*0630*/  PLOP3.LUT P6, PT, P0, P6, PT, 0x80, 0x8 ;  /* 0x000000000008781c */ /* 0x000fe200007cd070 */
[----:B--2---:R-:W-:Y:S02]  /*0640*/  @P1 FFMA R7, R21, R23, R7 ;  /* 0x0000001715071223 */ /* 0x004fe40000000007 */
[----:B------:R-:W2:Y:S04]  /*0650*/  @P5 LDG.E R22, desc[UR4][R12.64+0x14] ;  /* 0x000014040c165981 */ /* 0x000ea8000c1e1900 */
[----:B------:R-:W2:Y:S04]  /*0660*/  @P5 LDG.E R21, desc[UR4][R10.64+0x14] ;  /* 0x000014040a155981 */ /* 0x000ea8000c1e1900 */
[----:B------:R-:W4:Y:S01]  /*0670*/  @P2 LDG.E R24, desc[UR4][R12.64+0x18] ;  /* 0x000018040c182981 */ /* 0x000f22000c1e1900 */
[----:B---3--:R-:W-:-:S03]  /*0680*/  @P3 FFMA R7, R28, R26, R7 ;  /* 0x0000001a1c073223 */ /* 0x008fc60000000007 */
[----:B------:R-:W4:Y:S04]  /*0690*/  @P2 LDG.E R23, desc[UR4][R10.64+0x18] ;  /* 0x000018040a172981 */ /* 0x000f28000c1e1900 */
[----:B------:R-:W3:Y:S04]  /*06a0*/  @P6 LDG.E R26, desc[UR4][R12.64+0x1c] ;  /* 0x00001c040c1a6981 */ /* 0x000ee8000c1e1900 */
[----:B------:R-:W3:Y:S01]  /*06b0*/  @P6 LDG.E R25, desc[UR4][R10.64+0x1c] ;  /* 0x00001c040a196981 */ /* 0x000ee2000c1e1900 */
[----:B------:R-:W-:-:S04]  /*06c0*/  IADD3 R20, PT, PT, R20, 0x8, RZ ;  /* 0x0000000814147810 */ /* 0x000fc80007ffe0ff */
[----:B------:R-:W-:Y:S01]  /*06d0*/  ISETP.NE.AND P1, PT, R20, RZ, PT ;  /* 0x000000ff1400720c */ /* 0x000fe20003f25270 */
[----:B------:R-:W-:Y:S02]  /*06e0*/  VIADD R18, R18, 0x8 ;  /* 0x0000000812127836 */ /* 0x000fe40000000000 */
[----:B------:R-:W-:Y:S02]  /*06f0*/  VIADD R14, R14, 0x8 ;  /* 0x000000080e0e7836 */ /* 0x000fe40000000000 */
[----:B------:R-:W-:Y:S02]  /*0700*/  VIADD R19, R19, 0x8 ;  /* 0x0000000813137836 */ /* 0x000fe40000000000 */
[----:B------:R-:W-:Y:S02]  /*0710*/  VIADD R17, R17, 0x8 ;  /* 0x0000000811117836 */ /* 0x000fe40000000000 */
[----:B--2---:R-:W-:-:S04]  /*0720*/  @P5 FFMA R7, R22, R21, R7 ;  /* 0x0000001516075223 */ /* 0x004fc80000000007 */
[----:B----4-:R-:W-:-:S04]  /*0730*/  @P2 FFMA R7, R24, R23, R7 ;  /* 0x0000001718072223 */ /* 0x010fc80000000007 */
[----:B---3--:R-:W-:Y:S01]  /*0740*/  @P6 FFMA R7, R26, R25, R7 ;  /* 0x000000191a076223 */ /* 0x008fe20000000007 */
[----:B------:R-:W-:Y:S06]  /*0750*/  @P1 BRA `(.L_x_2) ;  /* 0xfffffff800f81947 */ /* 0x000fec000383ffff */
[----:B------:R-:W-:-:S07]  /*0760*/  VIADD R14, R18, 0xfffffffd ;  /* 0xfffffffd120e7836 */ /* 0x000fce0000000000 */
.L_x_1:
[----:B------:R-:W-:-:S13]  /*0770*/  ISETP.NE.AND P1, PT, R15, RZ, PT ;  /* 0x000000ff0f00720c */ /* 0x000fda0003f25270 */
[----:B------:R-:W-:Y:S05]  /*0780*/  @!P1 BRA `(.L_x_3) ;  /* 0x0000000400549947 */ /* 0x000fea0003800000 */
[----:B------:R-:W-:Y:S01]  /*0790*/  VIADD R10, R15, 0xffffffff ;  /* 0xffffffff0f0a7836 */ /* 0x000fe20000000000 */
[----:B------:R-:W-:-:S04]  /*07a0*/  LOP3.LUT P6, R23, R16, 0x3, RZ, 0xc0, !PT ;  /* 0x0000000310177812 */ /* 0x000fc800078cc0ff */
[----:B------:R-:W-:-:S13]  /*07b0*/  ISETP.GE.U32.AND P1, PT, R10, 0x3, PT ;  /* 0x000000030a00780c */ /* 0x000fda0003f26070 */
[----:B------:R-:W-:Y:S05]  /*07c0*/  @!P1 BRA `(.L_x_4) ;  /* 0x0000000000909947 */ /* 0x000fea0003800000 */
[----:B------:R-:W0:Y:S01]  /*07d0*/  LDCU UR6, c[0x0][0x398] ;  /* 0x00007300ff0677ac */ /* 0x000e220008000800 */
[----:B------:R-:W1:Y:S01]  /*07e0*/  LDC.64 R12, c[0x0][0x380] ;  /* 0x0000e000ff0c7b82 */ /* 0x000e620000000a00 */
[----:B------:R-:W-:-:S04]  /*07f0*/  IMAD.IADD R18, R3, 0x1, R14 ;  /* 0x0000000103127824 */ /* 0x000fc800078e020e */
[C---:B------:R-:W-:Y:S01]  /*0800*/  VIADD R17, R18.reuse, 0x1 ;  /* 0x0000000112117836 */ /* 0x040fe20000000000 */
[C---:B------:R-:W-:Y:S01]  /*0810*/  IADD3 R20, PT, PT, R18.reuse, 0x3, RZ ;  /* 0x0000000312147810 */ /* 0x040fe20007ffe0ff */
[C---:B------:R-:W-:Y:S01]  /*0820*/  VIADD R19, R18.reuse, 0x2 ;  /* 0x0000000212137836 */ /* 0x040fe20000000000 */
[----:B------:R-:W2:Y:S01]  /*0830*/  LDC.64 R10, c[0x0][0x388] ;  /* 0x0000e200ff0a7b82 */ /* 0x000ea20000000a00 */
[C---:B0-----:R-:W-:Y:S02]  /*0840*/  ISETP.GE.AND P1, PT, R18.reuse, UR6, PT ;  /* 0x0000000612007c0c */ /* 0x041fe4000bf26270 */
[----:B------:R-:W-:Y:S02]  /*0850*/  ISETP.GE.AND P2, PT, R17, UR6, PT ;  /* 0x0000000611007c0c */ /* 0x000fe4000bf46270 */
[----:B------:R-:W-:Y:S02]  /*0860*/  ISETP.GT.AND P1, PT, R18, -0x1, !P1 ;  /* 0xffffffff1200780c */ /* 0x000fe40004f24270 */
[----:B------:R-:W-:-:S02]  /*0870*/  ISETP.GE.AND P3, PT, R19, UR6, PT ;  /* 0x0000000613007c0c */ /* 0x000fc4000bf66270 */
[----:B------:R-:W-:Y:S01]  /*0880*/  ISETP.GT.AND P2, PT, R17, -0x1, !P2 ;  /* 0xffffffff1100780c */ /* 0x000fe20005744270 */
[----:B------:R-:W-:Y:S01]  /*0890*/  IMAD R17, R9, UR6, R18 ;  /* 0x0000000609117c24 */ /* 0x000fe2000f8e0212 */
[----:B------:R-:W-:Y:S02]  /*08a0*/  PLOP3.LUT P1, PT, P0, P1, PT, 0x80, 0x8 ;  /* 0x000000000008781c */ /* 0x000fe40000723070 */
[----:B------:R-:W-:Y:S01]  /*08b0*/  ISETP.GT.AND P3, PT, R19, -0x1, !P3 ;  /* 0xffffffff1300780c */ /* 0x000fe20005f64270 */
[----:B------:R-:W-:Y:S01]  /*08c0*/  IMAD.IADD R19, R8, 0x1, R14 ;  /* 0x0000000108137824 */ /* 0x000fe200078e020e */
[C---:B------:R-:W-:Y:S01]  /*08d0*/  ISETP.GE.AND P5, PT, R20.reuse, UR6, PT ;  /* 0x0000000614007c0c */ /* 0x040fe2000bfa6270 */
[----:B-1----:R-:W-:Y:S01]  /*08e0*/  IMAD.WIDE R12, R17, 0x4, R12 ;  /* 0x00000004110c7825 */ /* 0x002fe200078e020c */
[----:B------:R-:W-:Y:S02]  /*08f0*/  PLOP3.LUT P2, PT, P0, P2, PT, 0x80, 0x8 ;  /* 0x000000000008781c */ /* 0x000fe40000745070 */
[----:B------:R-:W-:Y:S01]  /*0900*/  ISETP.GT.AND P5, PT, R20, -0x1, !P5 ;  /* 0xffffffff1400780c */ /* 0x000fe20006fa4270 */
[----:B--2---:R-:W-:Y:S01]  /*0910*/  IMAD.WIDE R10, R19, 0x4, R10 ;  /* 0x00000004130a7825 */ /* 0x004fe200078e020a */
[----:B------:R-:W-:-:S02]  /*0920*/  PLOP3.LUT P3, PT, P0, P3, PT, 0x80, 0x8 ;  /* 0x000000000008781c */ /* 0x000fc40000767070 */
[----:B------:R-:W-:Y:S01]  /*0930*/  PLOP3.LUT P5, PT, P0, P5, PT, 0x80, 0x8 ;  /* 0x000000000008781c */ /* 0x000fe200007ab070 */
[----:B------:R-:W2:Y:S04]  /*0940*/  @P1 LDG.E R18, desc[UR4][R12.64] ;  /* 0x000000040c121981 */ /* 0x000ea8000c1e1900 */
[----:B------:R-:W2:Y:S04]  /*0950*/  @P1 LDG.E R17, desc[UR4][R10.64] ;  /* 0x000000040a111981 */ /* 0x000ea8000c1e1900 */
[----:B------:R-:W3:Y:S04]  /*0960*/  @P2 LDG.E R20, desc[UR4][R12.64+0x4] ;  /* 0x000004040c142981 */ /* 0x000ee8000c1e1900 */
[----:B------:R-:W3:Y:S04]  /*0970*/  @P2 LDG.E R19, desc[UR4][R10.64+0x4] ;  /* 0x000004040a132981 */ /* 0x000ee8000c1e1900 */
[----:B------:R-:W4:Y:S04]  /*0980*/  @P3 LDG.E R22, desc[UR4][R12.64+0x8] ;  /* 0x000008040c163981 */ /* 0x000f28000c1e1900 */
[----:B------:R-:W4:Y:S04]  /*0990*/  @P3 LDG.E R21, desc[UR4][R10.64+0x8] ;  /* 0x000008040a153981 */ /* 0x000f28000c1e1900 */
[----:B------:R-:W5:Y:S04]  /*09a0*/  @P5 LDG.E R24, desc[UR4][R12.64+0xc] ;  /* 0x00000c040c185981 */ /* 0x000f68000c1e1900 */
[----:B------:R-:W5:Y:S01]  /*09b0*/  @P5 LDG.E R25, desc[UR4][R10.64+0xc] ;  /* 0x00000c040a195981 */ /* 0x000f62000c1e1900 */
[----:B------:R-:W-:-:S02]  /*09c0*/  VIADD R14, R14, 0x4 ;  /* 0x000000040e0e7836 */ /* 0x000fc40000000000 */
[----:B--2---:R-:W-:-:S04]  /*09d0*/  @P1 FFMA R7, R18, R17, R7 ;  /* 0x0000001112071223 */ /* 0x004fc80000000007 */
[----:B---3--:R-:W-:-:S04]  /*09e0*/  @P2 FFMA R7, R20, R19, R7 ;  /* 0x0000001314072223 */ /* 0x008fc80000000007 */
[----:B----4-:R-:W-:-:S04]  /*09f0*/  @P3 FFMA R7, R22, R21, R7 ;  /* 0x0000001516073223 */ /* 0x010fc80000000007 */
[----:B-----5:R-:W-:-:S07]  /*0a00*/  @P5 FFMA R7, R24, R25, R7 ;  /* 0x0000001918075223 */ /* 0x020fce0000000007 */
.L_x_4:
[----:B------:R-:W-:Y:S05]  /*0a10*/  @!P6 BRA `(.L_x_3) ;  /* 0x0000000000b0e947 */ /* 0x000fea0003800000 */
[----:B------:R-:W-:Y:S02]  /*0a20*/  ISETP.NE.AND P1, PT, R23, 0x1, PT ;  /* 0x000000011700780c */ /* 0x000fe40003f25270 */
[----:B------:R-:W-:-:S04]  /*0a30*/  LOP3.LUT R10, R4, 0x1, RZ, 0xc0, !PT ;  /* 0x00000001040a7812 */ /* 0x000fc800078ec0ff */
[----:B------:R-:W-:-:S07]  /*0a40*/  ISETP.NE.U32.AND P3, PT, R10, 0x1, PT ;  /* 0x000000010a00780c */ /* 0x000fce0003f65070 */
[----:B------:R-:W-:Y:S06]  /*0a50*/  @!P1 BRA `(.L_x_5) ;  /* 0x0000000000589947 */ /* 0x000fec0003800000 */
[----:B------:R-:W0:Y:S01]  /*0a60*/  LDCU UR6, c[0x0][0x398] ;  /* 0x00007300ff0677ac */ /* 0x000e220008000800 */
[----:B------:R-:W1:Y:S01]  /*0a70*/  LDC.64 R12, c[0x0][0x380] ;  /* 0x0000e000ff0c7b82 */ /* 0x000e620000000a00 */
[--C-:B------:R-:W-:Y:S02]  /*0a80*/  IMAD.IADD R18, R3, 0x1, R14.reuse ;  /* 0x0000000103127824 */ /* 0x100fe400078e020e */
[----:B------:R-:W-:Y:S02]  /*0a90*/  IMAD.IADD R19, R8, 0x1, R14 ;  /* 0x0000000108137824 */ /* 0x000fe400078e020e */
[----:B------:R-:W-:-:S03]  /*0aa0*/  VIADD R17, R18, 0x1 ;  /* 0x0000000112117836 */ /* 0x000fc60000000000 */
[----:B------:R-:W2:Y:S01]  /*0ab0*/  LDC.64 R10, c[0x0][0x388] ;  /* 0x0000e200ff0a7b82 */ /* 0x000ea20000000a00 */
[C---:B0-----:R-:W-:Y:S02]  /*0ac0*/  ISETP.GE.AND P1, PT, R18.reuse, UR6, PT ;  /* 0x0000000612007c0c */ /* 0x041fe4000bf26270 */
[C---:B------:R-:W-:Y:S02]  /*0ad0*/  ISETP.GE.AND P2, PT, R17.reuse, UR6, PT ;  /* 0x0000000611007c0c */ /* 0x040fe4000bf46270 */
[----:B------:R-:W-:Y:S02]  /*0ae0*/  ISETP.GT.AND P1, PT, R18, -0x1, !P1 ;  /* 0xffffffff1200780c */ /* 0x000fe40004f24270 */
[----:B------:R-:W-:Y:S01]  /*0af0*/  ISETP.GT.AND P2, PT, R17, -0x1, !P2 ;  /* 0xffffffff1100780c */ /* 0x000fe20005744270 */
[----:B------:R-:W-:Y:S01]  /*0b00*/  IMAD R17, R9, UR6, R18 ;  /* 0x0000000609117c24 */ /* 0x000fe2000f8e0212 */
[----:B------:R-:W-:Y:S02]  /*0b10*/  PLOP3.LUT P1, PT, P0, P1, PT, 0x80, 0x8 ;  /* 0x000000000008781c */ /* 0x000fe40000723070 */
[----:B------:R-:W-:Y:S01]  /*0b20*/  PLOP3.LUT P2, PT, P0, P2, PT, 0x80, 0x8 ;  /* 0x000000000008781c */ /* 0x000fe20000745070 */
[----:B-1----:R-:W-:-:S04]  /*0b30*/  IMAD.WIDE R12, R17, 0x4, R12 ;  /* 0x00000004110c7825 */ /* 0x002fc800078e020c */
[----:B--2---:R-:W-:-:S06]  /*0b40*/  IMAD.WIDE R10, R19, 0x4, R10 ;  /* 0x00000004130a7825 */ /* 0x004fcc00078e020a */
[----:B------:R-:W2:Y:S04]  /*0b50*/  @P1 LDG.E R18, desc[UR4][R12.64] ;  /* 0x000000040c121981 */ /* 0x000ea8000c1e1900 */
[----:B------:R-:W2:Y:S04]  /*0b60*/  @P1 LDG.E R17, desc[UR4][R10.64] ;  /* 0x000000040a111981 */ /* 0x000ea8000c1e1900 */
[----:B------:R-:W3:Y:S04]  /*0b70*/  @P2 LDG.E R20, desc[UR4][R12.64+0x4] ;  /* 0x000004040c142981 */ /* 0x000ee8000c1e1900 */
[----:B------:R-:W3:Y:S01]  /*0b80*/  @P2 LDG.E R19, desc[UR4][R10.64+0x4] ;  /* 0x000004040a132981 */ /* 0x000ee2000c1e1900 */
[----:B------:R-:W-:-:S02]  /*0b90*/  VIADD R14, R14, 0x2 ;  /* 0x000000020e0e7836 */ /* 0x000fc40000000000 */
[----:B--2---:R-:W-:-:S04]  /*0ba0*/  @P1 FFMA R7, R18, R17, R7 ;  /* 0x0000001112071223 */ /* 0x004fc80000000007 */
[----:B---3--:R-:W-:-:S07]  /*0bb0*/  @P2 FFMA R7, R20, R19, R7 ;  /* 0x0000001314072223 */ /* 0x008fce0000000007 */
.L_x_5:
[----:B------:R-:W-:Y:S05]  /*0bc0*/  @!P3 BRA `(.L_x_3) ;  /* 0x000000000044b947 */ /* 0x000fea0003800000 */
[----:B------:R-:W0:Y:S01]  /*0bd0*/  LDCU UR6, c[0x0][0x398] ;  /* 0x00007300ff0677ac */ /* 0x000e220008000800 */
[----:B------:R-:W-:Y:S01]  /*0be0*/  IMAD.IADD R18, R3, 0x1, R14 ;  /* 0x0000000103127824 */ /* 0x000fe200078e020e */
[----:B------:R-:W-:Y:S04]  /*0bf0*/  BSSY.RECONVERGENT B0, `(.L_x_3) ;  /* 0x000000e000007945 */ /* 0x000fe80003800200 */
[----:B0-----:R-:W-:-:S04]  /*0c00*/  ISETP.GE.AND P1, PT, R18, UR6, PT ;  /* 0x0000000612007c0c */ /* 0x001fc8000bf26270 */
[----:B------:R-:W-:-:S04]  /*0c10*/  ISETP.GT.AND P1, PT, R18, -0x1, !P1 ;  /* 0xffffffff1200780c */ /* 0x000fc80004f24270 */
[----:B------:R-:W-:-:S13]  /*0c20*/  PLOP3.LUT P1, PT, P0, P1, PT, 0x80, 0x8 ;  /* 0x000000000008781c */ /* 0x000fda0000723070 */
[----:B------:R-:W-:Y:S05]  /*0c30*/  @!P1 BRA `(.L_x_6) ;  /* 0x0000000000249947 */ /* 0x000fea0003800000 */
[----:B------:R-:W0:Y:S01]  /*0c40*/  LDC.64 R12, c[0x0][0x380] ;  /* 0x0000e000ff0c7b82 */ /* 0x000e220000000a00 */
[----:B------:R-:W-:Y:S02]  /*0c50*/  IMAD R9, R9, UR6, R18 ;  /* 0x0000000609097c24 */ /* 0x000fe4000f8e0212 */
[----:B------:R-:W-:-:S05]  /*0c60*/  IMAD.IADD R17, R8, 0x1, R14 ;  /* 0x0000000108117824 */ /* 0x000fca00078e020e */
[----:B------:R-:W1:Y:S01]  /*0c70*/  LDC.64 R10, c[0x0][0x388] ;  /* 0x0000e200ff0a7b82 */ /* 0x000e620000000a00 */
[----:B0-----:R-:W-:-:S06]  /*0c80*/  IMAD.WIDE R12, R9, 0x4, R12 ;  /* 0x00000004090c7825 */ /* 0x001fcc00078e020c */
[----:B------:R-:W2:Y:S01]  /*0c90*/  LDG.E R12, desc[UR4][R12.64] ;  /* 0x000000040c0c7981 */ /* 0x000ea2000c1e1900 */
[----:B-1----:R-:W-:-:S06]  /*0ca0*/  IMAD.WIDE R10, R17, 0x4, R10 ;  /* 0x00000004110a7825 */ /* 0x002fcc00078e020a */
[----:B------:R-:W2:Y:S02]  /*0cb0*/  LDG.E R10, desc[UR4][R10.64] ;  /* 0x000000040a0a7981 */ /* 0x000ea4000c1e1900 */
[----:B--2---:R-:W-:-:S07]  /*0cc0*/  FFMA R7, R12, R10, R7 ;  /* 0x0000000a0c077223 */ /* 0x004fce0000000007 */
.L_x_6:
[----:B------:R-:W-:Y:S05]  /*0cd0*/  BSYNC.RECONVERGENT B0 ;  /* 0x0000000000007941 */ /* 0x000fea0003800200 */
.L_x_3:
[----:B------:R-:W-:Y:S05]  /*0ce0*/  @P4 BRA `(.L_x_7) ;  /* 0xfffffff400404947 */ /* 0x000fea000383ffff */
.L_x_0:
[----:B------:R-:W0:Y:S01]  /*0cf0*/  LDC.64 R4, c[0x0][0x390] ;  /* 0x0000e400ff047b82 */ /* 0x000e220000000a00 */
[----:B------:R-:W1:Y:S02]  /*0d00*/  LDCU UR6, c[0x0][0x398] ;  /* 0x00007300ff0677ac */ /* 0x000e640008000800 */
[----:B-1----:R-:W-:-:S04]  /*0d10*/  IMAD R3, R0, UR6, R3 ;  /* 0x0000000600037c24 */ /* 0x002fc8000f8e0203 */
[----:B0-----:R-:W-:-:S05]  /*0d20*/  IMAD.WIDE R2, R3, 0x4, R4 ;  /* 0x0000000403027825 */ /* 0x001fca00078e0204 */
[----:B------:R-:W-:Y:S01]  /*0d30*/  STG.E desc[UR4][R2.64], R7 ;  /* 0x0000000702007986 */ /* 0x000fe2000c101904 */
[----:B------:R-:W-:Y:S05]  /*0d40*/  EXIT ;  /* 0x000000000000794d */ /* 0x000fea0003800000 */
.L_x_8:
[----:B------:R-:W-:-:S00]  /*0d50*/  BRA `(.L_x_8) ;  /* 0xfffffffc00fc7947 */ /* 0x000fc0000383ffff */
[----:B------:R-:W-:-:S00]  /*0d60*/  NOP ;  /* 0x0000000000007918 */ /* 0x000fc00000000000 */
        /* <DEDUP_REMOVED lines=9> */
.L_x_9:


//--------------------- .nv.shared.reserved.0     --------------------------
	.section	.nv.shared.reserved.0,"aw",@nobits
	.weak		__nv_reservedSMEM_offset_0_alias
	.size		__nv_reservedSMEM_offset_0_alias, 0, 64
	.other		__nv_reservedSMEM_offset_0_alias,@"STO_CUDA_RESERVED_SHARED STV_DEFAULT"
__nv_reservedSMEM_offset_0_alias:
	.zero		0
	.zero		64


//--------------------- .nv.constant0._Z12conv2DKernelPfS_S_iiii --------------------------
	.section	.nv.constant0._Z12conv2DKernelPfS_S_iiii,"a",@progbits
	.sectionflags	@""
	.align	4
.nv.constant0._Z12conv2DKernelPfS_S_iiii:
	.zero		936


//--------------------- SYMBOLS --------------------------

	.type		.nv.reservedSmem.offset0,@object
	.size		.nv.reservedSmem.offset0,0x4
